//
// Generated by NVIDIA NVVM Compiler
//
// Compiler Build ID: CL-36424714
// Cuda compilation tools, release 13.0, V13.0.88
// Based on NVVM 20.0.0
//

.version 9.0
.target sm_100
.address_size 64

	// .globl	_Z10hello_cudav
.extern .func  (.param .b32 func_retval0) vprintf
(
	.param .b64 vprintf_param_0,
	.param .b64 vprintf_param_1
)
;
.global .align 1 .b8 $str[23] = {72, 101, 108, 108, 111, 32, 87, 111, 114, 108, 100, 32, 102, 114, 111, 109, 32, 67, 85, 68, 65, 33};

.visible .entry _Z10hello_cudav()
{
	.reg .b32 	%r<3>;
	.reg .b64 	%rd<3>;

	mov.u64 	%rd1, $str;
	cvta.global.u64 	%rd2, %rd1;
	{ // callseq 0, 0
	.param .b64 param0;
	st.param.b64 	[param0], %rd2;
	.param .b64 param1;
	st.param.b64 	[param1], 0;
	.param .b32 retval0;
	call.uni (retval0), 
	vprintf, 
	(
	param0, 
	param1
	);
	ld.param.b32 	%r1, [retval0];
	} // callseq 0
	ret;

}


// ===== COMPILED SASS (sm_100) =====

	.target	sm_100

	.elftype	@"ET_EXEC"


//--------------------- .note.nv.tkinfo           --------------------------
	.section	.note.nv.tkinfo,"",@"SHT_NOTE"
	.sectionflags	@"SHF_NOTE_NV_TKINFO"
	.tkinfo
        /*0018*/ 	.word	0x00000002
        /*0030*/ 	.string	""
        /*0030*/ 	.string	"ptxas"
        /*0030*/ 	.string	"Cuda compilation tools, release 13.0, V13.0.88"
        /*0030*/ 	.string	"Build cuda_13.0.r13.0/compiler.36424714_0"
        /*0030*/ 	.string	"-arch sm_100 -m 64 "



//--------------------- .note.nv.cuinfo           --------------------------
	.section	.note.nv.cuinfo,"",@"SHT_NOTE"
	.sectionflags	@"SHF_NOTE_NV_CUINFO"
        /*0018*/ 	.short	0x0002
        /*001a*/ 	.short	0x0064
        /*001c*/ 	.short	0x0082
	.zero		2


//--------------------- .nv.info                  --------------------------
	.section	.nv.info,"",@"SHT_CUDA_INFO"
	.align	4


	//----- nvinfo : EIATTR_REGCOUNT
	.align		4
        /*0000*/ 	.byte	0x04, 0x2f
        /*0002*/ 	.short	(.L_2 - .L_1)
	.align		4
.L_1:
        /*0004*/ 	.word	index@(_Z10hello_cudav)
        /*0008*/ 	.word	0x00000018


	//----- nvinfo : EIATTR_FRAME_SIZE
	.align		4
.L_2:
        /*000c*/ 	.byte	0x04, 0x11
        /*000e*/ 	.short	(.L_4 - .L_3)
	.align		4
.L_3:
        /*0010*/ 	.word	index@(_Z10hello_cudav)
        /*0014*/ 	.word	0x00000000


	//----- nvinfo : EIATTR_MIN_STACK_SIZE
	.align		4
.L_4:
        /*0018*/ 	.byte	0x04, 0x12
        /*001a*/ 	.short	(.L_6 - .L_5)
	.align		4
.L_5:
        /*001c*/ 	.word	index@(_Z10hello_cudav)
        /*0020*/ 	.word	0x00000000
.L_6:


//--------------------- .nv.compat                --------------------------
	.section	.nv.compat,"",@"SHT_CUDA_COMPAT_INFO"
	.align	4
        /*0000*/ 	.byte	0x02, 0x09, 0x00, 0x00, 0x02, 0x02, 0x01, 0x00, 0x02, 0x05, 0x05, 0x00, 0x03, 0x07, 0x01, 0x01
        /*0010*/ 	.byte	0x02, 0x03, 0x00, 0x00, 0x02, 0x06, 0x01, 0x00, 0x04, 0x0b, 0x08, 0x00, 0x09, 0x00, 0x00, 0x00
        /*0020*/ 	.byte	0x00, 0x00, 0x00, 0x00


//--------------------- .nv.info._Z10hello_cudav  --------------------------
	.section	.nv.info._Z10hello_cudav,"",@"SHT_CUDA_INFO"
	.sectionflags	@""
	.align	4


	//----- nvinfo : EIATTR_CUDA_API_VERSION
	.align		4
        /*0000*/ 	.byte	0x04, 0x37
        /*0002*/ 	.short	(.L_8 - .L_7)
.L_7:
        /*0004*/ 	.word	0x00000082


	//----- nvinfo : EIATTR_SPARSE_MMA_MASK
	.align		4
.L_8:
        /*0008*/ 	.byte	0x03, 0x50
        /*000a*/ 	.short	0x0000


	//----- nvinfo : EIATTR_MAXREG_COUNT
	.align		4
        /*000c*/ 	.byte	0x03, 0x1b
        /*000e*/ 	.short	0x00ff


	//----- nvinfo : EIATTR_EXTERNS
	.align		4
        /*0010*/ 	.byte	0x04, 0x0f
        /*0012*/ 	.short	(.L_10 - .L_9)


	//   ....[0]....
	.align		4
.L_9:
        /*0014*/ 	.word	index@(vprintf)


	//----- nvinfo : EIATTR_MERCURY_ISA_VERSION
	.align		4
.L_10:
        /*0018*/ 	.byte	0x03, 0x5f
        /*001a*/ 	.short	0x0101


	//----- nvinfo : EIATTR_VRC_CTA_INIT_COUNT
	.align		4
        /*001c*/ 	.byte	0x02, 0x4a
	.zero		1
	.zero		1


	//----- nvinfo : EIATTR_SYSCALL_OFFSETS
	.align		4
        /*0020*/ 	.byte	0x04, 0x46
        /*0022*/ 	.short	(.L_12 - .L_11)


	//   ....[0]....
.L_11:
        /*0024*/ 	.word	0x00000080


	//----- nvinfo : EIATTR_EXIT_INSTR_OFFSETS
	.align		4
.L_12:
        /*0028*/ 	.byte	0x04, 0x1c
        /*002a*/ 	.short	(.L_14 - .L_13)


	//   ....[0]....
.L_13:
        /*002c*/ 	.word	0x00000090


	//----- nvinfo : EIATTR_SW_WAR
	.align		4
.L_14:
        /*0030*/ 	.byte	0x04, 0x36
        /*0032*/ 	.short	(.L_16 - .L_15)
.L_15:
        /*0034*/ 	.word	0x00000008
.L_16:


//--------------------- .nv.callgraph             --------------------------
	.section	.nv.callgraph,"",@"SHT_CUDA_CALLGRAPH"
	.align	4
	.sectionentsize	8
	.align		4
        /*0000*/ 	.word	0x00000000
	.align		4
        /*0004*/ 	.word	0xffffffff
	.align		4
        /*0008*/ 	.word	index@(_Z10hello_cudav)
	.align		4
        /*000c*/ 	.word	index@(vprintf)
	.align		4
        /*0010*/ 	.word	0x00000000
	.align		4
        /*0014*/ 	.word	0xfffffffe
	.align		4
        /*0018*/ 	.word	0x00000000
	.align		4
        /*001c*/ 	.word	0xfffffffd
	.align		4
        /*0020*/ 	.word	0x00000000
	.align		4
        /*0024*/ 	.word	0xfffffffc


//--------------------- .nv.constant4             --------------------------
	.section	.nv.constant4,"a",@progbits
	.align	8
	.align		8
.nv.constant4:
        /*0000*/ 	.dword	vprintf
	.align		8
        /*0008*/ 	.dword	$str


//--------------------- .text._Z10hello_cudav     --------------------------
	.section	.text._Z10hello_cudav,"ax",@progbits
	.align	128
        .global         _Z10hello_cudav
        .type           _Z10hello_cudav,@function
        .size           _Z10hello_cudav,(.L_x_2 - _Z10hello_cudav)
        .other          _Z10hello_cudav,@"STO_CUDA_ENTRY STV_DEFAULT"
_Z10hello_cudav:
.text._Z10hello_cudav:
[----:B------:R-:W0:Y:S01]  /*0000*/  LDC R1, c[0x0][0x37c] ;  /* 0x0000df00ff017b82 */ /* 0x000e220000000800 */
[----:B------:R-:W-:Y:S01]  /*0010*/  MOV R0, 0x0 ;  /* 0x0000000000007802 */ /* 0x000fe20000000f00 */
[----:B------:R-:W1:Y:S01]  /*0020*/  LDCU.64 UR4, c[0x4][0x8] ;  /* 0x01000100ff0477ac */ /* 0x000e620008000a00 */
[----:B------:R-:W-:-:S05]  /*0030*/  CS2R R6, SRZ ;  /* 0x0000000000067805 */ /* 0x000fca000001ff00 */
[----:B------:R2:W3:Y:S01]  /*0040*/  LDC.64 R2, c[0x4][R0] ;  /* 0x0100000000027b82 */ /* 0x0004e20000000a00 */
[----:B-1----:R-:W-:Y:S02]  /*0050*/  IMAD.U32 R4, RZ, RZ, UR4 ;  /* 0x00000004ff047e24 */ /* 0x002fe4000f8e00ff */
[----:B--2---:R-:W-:-:S07]  /*0060*/  IMAD.U32 R5, RZ, RZ, UR5 ;  /* 0x00000005ff057e24 */ /* 0x004fce000f8e00ff */
[----:B------:R-:W-:-:S07]  /*0070*/  LEPC R20, `(.L_x_0) ;  /* 0x000000001014794e */ /* 0x000fce0000000000 */
[----:B0--3--:R-:W-:Y:S05]  /*0080*/  CALL.ABS.NOINC R2 ;  /* 0x0000000002007343 */ /* 0x009fea0003c00000 */
.L_x_0:
[----:B------:R-:W-:Y:S05]  /*0090*/  EXIT ;  /* 0x000000000000794d */ /* 0x000fea0003800000 */
.L_x_1:
[----:B------:R-:W-:-:S00]  /*00a0*/  BRA `(.L_x_1) ;  /* 0xfffffffc00fc7947 */ /* 0x000fc0000383ffff */
[----:B------:R-:W-:-:S00]  /*00b0*/  NOP ;  /* 0x0000000000007918 */ /* 0x000fc00000000000 */
        /* <DEDUP_REMOVED lines=12> */
.L_x_2:


//--------------------- .nv.global.init           --------------------------
	.section	.nv.global.init,"aw",@progbits
.nv.global.init:
	.type		$str,@object
	.size		$str,(.L_0 - $str)
$str:
        /*0000*/ 	.byte	0x48, 0x65, 0x6c, 0x6c, 0x6f, 0x20, 0x57, 0x6f, 0x72, 0x6c, 0x64, 0x20, 0x66, 0x72, 0x6f, 0x6d
        /*0010*/ 	.byte	0x20, 0x43, 0x55, 0x44, 0x41, 0x21, 0x00
.L_0:


//--------------------- .nv.shared.reserved.0     --------------------------
	.section	.nv.shared.reserved.0,"aw",@nobits
	.weak		__nv_reservedSMEM_offset_0_alias
	.size		__nv_reservedSMEM_offset_0_alias, 0, 64
	.other		__nv_reservedSMEM_offset_0_alias,@"STO_CUDA_RESERVED_SHARED STV_DEFAULT"
__nv_reservedSMEM_offset_0_alias:
	.zero		0
	.zero		64


//--------------------- .nv.constant0._Z10hello_cudav --------------------------
	.section	.nv.constant0._Z10hello_cudav,"a",@progbits
	.sectionflags	@""
	.align	4
.nv.constant0._Z10hello_cudav:
	.zero		896


//--------------------- SYMBOLS --------------------------

	.type		.nv.reservedSmem.offset0,@object
	.size		.nv.reservedSmem.offset0,0x4
	.type		vprintf,@function
